//
// Generated by NVIDIA NVVM Compiler
//
// Compiler Build ID: CL-36424714
// Cuda compilation tools, release 13.0, V13.0.88
// Based on NVVM 20.0.0
//

.version 9.0
.target sm_100
.address_size 64

	// .globl	_Z8reduce_0PfS_
// _ZZ8reduce_0PfS_E5sdata has been demoted

.visible .entry _Z8reduce_0PfS_(
	.param .u64 .ptr .align 1 _Z8reduce_0PfS__param_0,
	.param .u64 .ptr .align 1 _Z8reduce_0PfS__param_1
)
{
	.reg .pred 	%p<6>;
	.reg .b32 	%r<16>;
	.reg .b32 	%f<26>;
	.reg .b64 	%rd<11>;
	// demoted variable
	.shared .align 4 .b8 _ZZ8reduce_0PfS_E5sdata[1024];
	ld.param.u64 	%rd2, [_Z8reduce_0PfS__param_0];
	ld.param.u64 	%rd1, [_Z8reduce_0PfS__param_1];
	cvta.to.global.u64 	%rd3, %rd2;
	mov.u32 	%r1, %tid.x;
	mov.u32 	%r2, %ctaid.x;
	mov.u32 	%r15, %ntid.x;
	mul.lo.s32 	%r7, %r15, %r2;
	shl.b32 	%r8, %r7, 1;
	add.s32 	%r9, %r8, %r1;
	mul.wide.s32 	%rd4, %r9, 4;
	add.s64 	%rd5, %rd3, %rd4;
	ld.global.f32 	%f1, [%rd5];
	add.s32 	%r10, %r9, %r15;
	mul.wide.u32 	%rd6, %r10, 4;
	add.s64 	%rd7, %rd3, %rd6;
	ld.global.f32 	%f2, [%rd7];
	add.f32 	%f3, %f1, %f2;
	shl.b32 	%r11, %r1, 2;
	mov.u32 	%r12, _ZZ8reduce_0PfS_E5sdata;
	add.s32 	%r4, %r12, %r11;
	st.shared.f32 	[%r4], %f3;
	bar.sync 	0;
	setp.lt.u32 	%p1, %r15, 66;
	@%p1 bra 	$L__BB0_4;
$L__BB0_1:
	shr.u32 	%r6, %r15, 1;
	setp.ge.u32 	%p2, %r1, %r6;
	@%p2 bra 	$L__BB0_3;
	shl.b32 	%r13, %r6, 2;
	add.s32 	%r14, %r4, %r13;
	ld.shared.f32 	%f4, [%r14];
	ld.shared.f32 	%f5, [%r4];
	add.f32 	%f6, %f4, %f5;
	st.shared.f32 	[%r4], %f6;
$L__BB0_3:
	bar.sync 	0;
	setp.gt.u32 	%p3, %r15, 131;
	mov.u32 	%r15, %r6;
	@%p3 bra 	$L__BB0_1;
$L__BB0_4:
	setp.gt.u32 	%p4, %r1, 31;
	@%p4 bra 	$L__BB0_7;
	ld.volatile.shared.f32 	%f7, [%r4+128];
	ld.volatile.shared.f32 	%f8, [%r4];
	add.f32 	%f9, %f7, %f8;
	st.volatile.shared.f32 	[%r4], %f9;
	ld.volatile.shared.f32 	%f10, [%r4+64];
	ld.volatile.shared.f32 	%f11, [%r4];
	add.f32 	%f12, %f10, %f11;
	st.volatile.shared.f32 	[%r4], %f12;
	ld.volatile.shared.f32 	%f13, [%r4+32];
	ld.volatile.shared.f32 	%f14, [%r4];
	add.f32 	%f15, %f13, %f14;
	st.volatile.shared.f32 	[%r4], %f15;
	ld.volatile.shared.f32 	%f16, [%r4+16];
	ld.volatile.shared.f32 	%f17, [%r4];
	add.f32 	%f18, %f16, %f17;
	st.volatile.shared.f32 	[%r4], %f18;
	ld.volatile.shared.f32 	%f19, [%r4+8];
	ld.volatile.shared.f32 	%f20, [%r4];
	add.f32 	%f21, %f19, %f20;
	st.volatile.shared.f32 	[%r4], %f21;
	ld.volatile.shared.f32 	%f22, [%r4+4];
	ld.volatile.shared.f32 	%f23, [%r4];
	add.f32 	%f24, %f22, %f23;
	st.volatile.shared.f32 	[%r4], %f24;
	setp.ne.s32 	%p5, %r1, 0;
	@%p5 bra 	$L__BB0_7;
	ld.shared.f32 	%f25, [_ZZ8reduce_0PfS_E5sdata];
	cvta.to.global.u64 	%rd8, %rd1;
	mul.wide.u32 	%rd9, %r2, 4;
	add.s64 	%rd10, %rd8, %rd9;
	st.global.f32 	[%rd10], %f25;
$L__BB0_7:
	ret;

}


// ===== COMPILED SASS (sm_100) =====

	.target	sm_100

	.elftype	@"ET_EXEC"


//--------------------- .note.nv.tkinfo           --------------------------
	.section	.note.nv.tkinfo,"",@"SHT_NOTE"
	.sectionflags	@"SHF_NOTE_NV_TKINFO"
	.tkinfo
        /*0018*/ 	.word	0x00000002
        /*0030*/ 	.string	""
        /*0030*/ 	.string	"ptxas"
        /*0030*/ 	.string	"Cuda compilation tools, release 13.0, V13.0.88"
        /*0030*/ 	.string	"Build cuda_13.0.r13.0/compiler.36424714_0"
        /*0030*/ 	.string	"-arch sm_100 -m 64 "



//--------------------- .note.nv.cuinfo           --------------------------
	.section	.note.nv.cuinfo,"",@"SHT_NOTE"
	.sectionflags	@"SHF_NOTE_NV_CUINFO"
        /*0018*/ 	.short	0x0002
        /*001a*/ 	.short	0x0064
        /*001c*/ 	.short	0x0082
	.zero		2


//--------------------- .nv.info                  --------------------------
	.section	.nv.info,"",@"SHT_CUDA_INFO"
	.align	4


	//----- nvinfo : EIATTR_REGCOUNT
	.align		4
        /*0000*/ 	.byte	0x04, 0x2f
        /*0002*/ 	.short	(.L_1 - .L_0)
	.align		4
.L_0:
        /*0004*/ 	.word	index@(_Z8reduce_0PfS_)
        /*0008*/ 	.word	0x0000000d


	//----- nvinfo : EIATTR_FRAME_SIZE
	.align		4
.L_1:
        /*000c*/ 	.byte	0x04, 0x11
        /*000e*/ 	.short	(.L_3 - .L_2)
	.align		4
.L_2:
        /*0010*/ 	.word	index@(_Z8reduce_0PfS_)
        /*0014*/ 	.word	0x00000000


	//----- nvinfo : EIATTR_MIN_STACK_SIZE
	.align		4
.L_3:
        /*0018*/ 	.byte	0x04, 0x12
        /*001a*/ 	.short	(.L_5 - .L_4)
	.align		4
.L_4:
        /*001c*/ 	.word	index@(_Z8reduce_0PfS_)
        /*0020*/ 	.word	0x00000000
.L_5:


//--------------------- .nv.compat                --------------------------
	.section	.nv.compat,"",@"SHT_CUDA_COMPAT_INFO"
	.align	4
        /*0000*/ 	.byte	0x02, 0x09, 0x00, 0x00, 0x02, 0x02, 0x01, 0x00, 0x02, 0x05, 0x05, 0x00, 0x03, 0x07, 0x01, 0x01
        /*0010*/ 	.byte	0x02, 0x03, 0x00, 0x00, 0x02, 0x06, 0x01, 0x00, 0x04, 0x0b, 0x08, 0x00, 0x09, 0x00, 0x00, 0x00
        /*0020*/ 	.byte	0x00, 0x00, 0x00, 0x00


//--------------------- .nv.info._Z8reduce_0PfS_  --------------------------
	.section	.nv.info._Z8reduce_0PfS_,"",@"SHT_CUDA_INFO"
	.sectionflags	@""
	.align	4


	//----- nvinfo : EIATTR_CUDA_API_VERSION
	.align		4
        /*0000*/ 	.byte	0x04, 0x37
        /*0002*/ 	.short	(.L_7 - .L_6)
.L_6:
        /*0004*/ 	.word	0x00000082


	//----- nvinfo : EIATTR_KPARAM_INFO
	.align		4
.L_7:
        /*0008*/ 	.byte	0x04, 0x17
        /*000a*/ 	.short	(.L_9 - .L_8)
.L_8:
        /*000c*/ 	.word	0x00000000
        /*0010*/ 	.short	0x0001
        /*0012*/ 	.short	0x0008
        /*0014*/ 	.byte	0x00, 0xf5, 0x21, 0x00


	//----- nvinfo : EIATTR_KPARAM_INFO
	.align		4
.L_9:
        /*0018*/ 	.byte	0x04, 0x17
        /*001a*/ 	.short	(.L_11 - .L_10)
.L_10:
        /*001c*/ 	.word	0x00000000
        /*0020*/ 	.short	0x0000
        /*0022*/ 	.short	0x0000
        /*0024*/ 	.byte	0x00, 0xf5, 0x21, 0x00


	//----- nvinfo : EIATTR_SPARSE_MMA_MASK
	.align		4
.L_11:
        /*0028*/ 	.byte	0x03, 0x50
        /*002a*/ 	.short	0x0000


	//----- nvinfo : EIATTR_MAXREG_COUNT
	.align		4
        /*002c*/ 	.byte	0x03, 0x1b
        /*002e*/ 	.short	0x00ff


	//----- nvinfo : EIATTR_NUM_BARRIERS
	.align		4
        /*0030*/ 	.byte	0x02, 0x4c
        /*0032*/ 	.byte	0x01
	.zero		1


	//----- nvinfo : EIATTR_MERCURY_ISA_VERSION
	.align		4
        /*0034*/ 	.byte	0x03, 0x5f
        /*0036*/ 	.short	0x0101


	//----- nvinfo : EIATTR_VRC_CTA_INIT_COUNT
	.align		4
        /*0038*/ 	.byte	0x02, 0x4a
	.zero		1
	.zero		1


	//----- nvinfo : EIATTR_EXIT_INSTR_OFFSETS
	.align		4
        /*003c*/ 	.byte	0x04, 0x1c
        /*003e*/ 	.short	(.L_13 - .L_12)


	//   ....[0]....
.L_12:
        /*0040*/ 	.word	0x00000230


	//   ....[1]....
        /*0044*/ 	.word	0x000003d0


	//   ....[2]....
        /*0048*/ 	.word	0x00000450


	//----- nvinfo : EIATTR_CBANK_PARAM_SIZE
	.align		4
.L_13:
        /*004c*/ 	.byte	0x03, 0x19
        /*004e*/ 	.short	0x0010


	//----- nvinfo : EIATTR_PARAM_CBANK
	.align		4
        /*0050*/ 	.byte	0x04, 0x0a
        /*0052*/ 	.short	(.L_15 - .L_14)
	.align		4
.L_14:
        /*0054*/ 	.word	index@(.nv.constant0._Z8reduce_0PfS_)
        /*0058*/ 	.short	0x0380
        /*005a*/ 	.short	0x0010


	//----- nvinfo : EIATTR_SW_WAR
	.align		4
.L_15:
        /*005c*/ 	.byte	0x04, 0x36
        /*005e*/ 	.short	(.L_17 - .L_16)
.L_16:
        /*0060*/ 	.word	0x00000008
.L_17:


//--------------------- .nv.callgraph             --------------------------
	.section	.nv.callgraph,"",@"SHT_CUDA_CALLGRAPH"
	.align	4
	.sectionentsize	8
	.align		4
        /*0000*/ 	.word	0x00000000
	.align		4
        /*0004*/ 	.word	0xffffffff
	.align		4
        /*0008*/ 	.word	0x00000000
	.align		4
        /*000c*/ 	.word	0xfffffffe
	.align		4
        /*0010*/ 	.word	0x00000000
	.align		4
        /*0014*/ 	.word	0xfffffffd
	.align		4
        /*0018*/ 	.word	0x00000000
	.align		4
        /*001c*/ 	.word	0xfffffffc


//--------------------- .text._Z8reduce_0PfS_     --------------------------
	.section	.text._Z8reduce_0PfS_,"ax",@progbits
	.align	128
        .global         _Z8reduce_0PfS_
        .type           _Z8reduce_0PfS_,@function
        .size           _Z8reduce_0PfS_,(.L_x_3 - _Z8reduce_0PfS_)
        .other          _Z8reduce_0PfS_,@"STO_CUDA_ENTRY STV_DEFAULT"
_Z8reduce_0PfS_:
.text._Z8reduce_0PfS_:
[----:B------:R-:W-:Y:S01]  /*0000*/  LDC R1, c[0x0][0x37c] ;  /* 0x0000df00ff017b82 */ /* 0x000fe20000000800 */
[----:B------:R-:W0:Y:S01]  /*0010*/  S2R R0, SR_CTAID.X ;  /* 0x0000000000007919 */ /* 0x000e220000002500 */
[----:B------:R-:W0:Y:S06]  /*0020*/  LDCU UR8, c[0x0][0x360] ;  /* 0x00006c00ff0877ac */ /* 0x000e2c0008000800 */
[----:B------:R-:W1:Y:S01]  /*0030*/  LDC.64 R6, c[0x0][0x380] ;  /* 0x0000e000ff067b82 */ /* 0x000e620000000a00 */
[----:B------:R-:W2:Y:S01]  /*0040*/  S2R R2, SR_TID.X ;  /* 0x0000000000027919 */ /* 0x000ea20000002100 */
[----:B------:R-:W3:Y:S01]  /*0050*/  LDCU.64 UR6, c[0x0][0x358] ;  /* 0x00006b00ff0677ac */ /* 0x000ee20008000a00 */
[----:B0-----:R-:W-:-:S05]  /*0060*/  IMAD R3, R0, UR8, RZ ;  /* 0x0000000800037c24 */ /* 0x001fca000f8e02ff */
[----:B--2---:R-:W-:-:S04]  /*0070*/  LEA R3, R3, R2, 0x1 ;  /* 0x0000000203037211 */ /* 0x004fc800078e08ff */
[C---:B------:R-:W-:Y:S01]  /*0080*/  IADD3 R9, PT, PT, R3.reuse, UR8, RZ ;  /* 0x0000000803097c10 */ /* 0x040fe2000fffe0ff */
[----:B-1----:R-:W-:-:S04]  /*0090*/  IMAD.WIDE R4, R3, 0x4, R6 ;  /* 0x0000000403047825 */ /* 0x002fc800078e0206 */
[----:B------:R-:W-:Y:S02]  /*00a0*/  IMAD.WIDE.U32 R6, R9, 0x4, R6 ;  /* 0x0000000409067825 */ /* 0x000fe400078e0006 */
[----:B---3--:R-:W2:Y:S04]  /*00b0*/  LDG.E R4, desc[UR6][R4.64] ;  /* 0x0000000604047981 */ /* 0x008ea8000c1e1900 */
[----:B------:R-:W2:Y:S01]  /*00c0*/  LDG.E R7, desc[UR6][R6.64] ;  /* 0x0000000606077981 */ /* 0x000ea2000c1e1900 */
[----:B------:R-:W0:Y:S01]  /*00d0*/  S2UR UR5, SR_CgaCtaId ;  /* 0x00000000000579c3 */ /* 0x000e220000008800 */
[----:B------:R-:W-:Y:S01]  /*00e0*/  UMOV UR4, 0x400 ;  /* 0x0000040000047882 */ /* 0x000fe20000000000 */
[----:B------:R-:W-:Y:S01]  /*00f0*/  UISETP.GE.U32.AND UP0, UPT, UR8, 0x42, UPT ;  /* 0x000000420800788c */ /* 0x000fe2000bf06070 */
[----:B------:R-:W-:Y:S01]  /*0100*/  ISETP.GT.U32.AND P0, PT, R2, 0x1f, PT ;  /* 0x0000001f0200780c */ /* 0x000fe20003f04070 */
[----:B0-----:R-:W-:-:S06]  /*0110*/  ULEA UR4, UR5, UR4, 0x18 ;  /* 0x0000000405047291 */ /* 0x001fcc000f8ec0ff */
[----:B------:R-:W-:Y:S01]  /*0120*/  LEA R3, R2, UR4, 0x2 ;  /* 0x0000000402037c11 */ /* 0x000fe2000f8e10ff */
[----:B--2---:R-:W-:-:S05]  /*0130*/  FADD R8, R4, R7 ;  /* 0x0000000704087221 */ /* 0x004fca0000000000 */
[----:B------:R0:W-:Y:S01]  /*0140*/  STS [R3], R8 ;  /* 0x0000000803007388 */ /* 0x0001e20000000800 */
[----:B------:R-:W-:Y:S06]  /*0150*/  BAR.SYNC.DEFER_BLOCKING 0x0 ;  /* 0x0000000000007b1d */ /* 0x000fec0000010000 */
[----:B------:R-:W-:Y:S05]  /*0160*/  BRA.U !UP0, `(.L_x_0) ;  /* 0x0000000108307547 */ /* 0x000fea000b800000 */
[----:B------:R-:W-:-:S07]  /*0170*/  MOV R4, UR8 ;  /* 0x0000000800047c02 */ /* 0x000fce0008000f00 */
.L_x_1:
[----:B------:R-:W-:-:S04]  /*0180*/  SHF.R.U32.HI R7, RZ, 0x1, R4 ;  /* 0x00000001ff077819 */ /* 0x000fc80000011604 */
[----:B------:R-:W-:-:S13]  /*0190*/  ISETP.GE.U32.AND P1, PT, R2, R7, PT ;  /* 0x000000070200720c */ /* 0x000fda0003f26070 */
[----:B------:R-:W-:Y:S01]  /*01a0*/  @!P1 LEA R5, R7, R3, 0x2 ;  /* 0x0000000307059211 */ /* 0x000fe200078e10ff */
[----:B------:R-:W-:Y:S05]  /*01b0*/  @!P1 LDS R6, [R3] ;  /* 0x0000000003069984 */ /* 0x000fea0000000800 */
[----:B------:R-:W1:Y:S02]  /*01c0*/  @!P1 LDS R5, [R5] ;  /* 0x0000000005059984 */ /* 0x000e640000000800 */
[----:B-1----:R-:W-:-:S05]  /*01d0*/  @!P1 FADD R6, R5, R6 ;  /* 0x0000000605069221 */ /* 0x002fca0000000000 */
[----:B------:R1:W-:Y:S01]  /*01e0*/  @!P1 STS [R3], R6 ;  /* 0x0000000603009388 */ /* 0x0003e20000000800 */
[----:B------:R-:W-:Y:S01]  /*01f0*/  BAR.SYNC.DEFER_BLOCKING 0x0 ;  /* 0x0000000000007b1d */ /* 0x000fe20000010000 */
[----:B------:R-:W-:Y:S02]  /*0200*/  ISETP.GT.U32.AND P1, PT, R4, 0x83, PT ;  /* 0x000000830400780c */ /* 0x000fe40003f24070 */
[----:B------:R-:W-:-:S11]  /*0210*/  MOV R4, R7 ;  /* 0x0000000700047202 */ /* 0x000fd60000000f00 */
[----:B-1----:R-:W-:Y:S05]  /*0220*/  @P1 BRA `(.L_x_1) ;  /* 0xfffffffc00d41947 */ /* 0x002fea000383ffff */
.L_x_0:
[----:B------:R-:W-:Y:S05]  /*0230*/  @P0 EXIT ;  /* 0x000000000000094d */ /* 0x000fea0003800000 */
[----:B------:R-:W-:Y:S01]  /*0240*/  LDS R4, [R3+0x80] ;  /* 0x0000800003047984 */ /* 0x000fe20000000800 */
[----:B------:R-:W-:-:S03]  /*0250*/  ISETP.NE.AND P0, PT, R2, RZ, PT ;  /* 0x000000ff0200720c */ /* 0x000fc60003f05270 */
[----:B------:R-:W1:Y:S02]  /*0260*/  LDS R5, [R3] ;  /* 0x0000000003057984 */ /* 0x000e640000000800 */
[----:B-1----:R-:W-:-:S05]  /*0270*/  FADD R4, R4, R5 ;  /* 0x0000000504047221 */ /* 0x002fca0000000000 */
[----:B------:R-:W-:Y:S04]  /*0280*/  STS [R3], R4 ;  /* 0x0000000403007388 */ /* 0x000fe80000000800 */
[----:B------:R-:W-:Y:S04]  /*0290*/  LDS R5, [R3+0x40] ;  /* 0x0000400003057984 */ /* 0x000fe80000000800 */
[----:B------:R-:W1:Y:S02]  /*02a0*/  LDS R6, [R3] ;  /* 0x0000000003067984 */ /* 0x000e640000000800 */
[----:B-1----:R-:W-:-:S05]  /*02b0*/  FADD R6, R5, R6 ;  /* 0x0000000605067221 */ /* 0x002fca0000000000 */
[----:B------:R-:W-:Y:S04]  /*02c0*/  STS [R3], R6 ;  /* 0x0000000603007388 */ /* 0x000fe80000000800 */
[----:B------:R-:W-:Y:S04]  /*02d0*/  LDS R5, [R3+0x20] ;  /* 0x0000200003057984 */ /* 0x000fe80000000800 */
[----:B0-----:R-:W0:Y:S02]  /*02e0*/  LDS R8, [R3] ;  /* 0x0000000003087984 */ /* 0x001e240000000800 */
[----:B0-----:R-:W-:-:S05]  /*02f0*/  FADD R8, R5, R8 ;  /* 0x0000000805087221 */ /* 0x001fca0000000000 */
[----:B------:R-:W-:Y:S04]  /*0300*/  STS [R3], R8 ;  /* 0x0000000803007388 */ /* 0x000fe80000000800 */
[----:B------:R-:W-:Y:S04]  /*0310*/  LDS R5, [R3+0x10] ;  /* 0x0000100003057984 */ /* 0x000fe80000000800 */
[----:B------:R-:W0:Y:S02]  /*0320*/  LDS R10, [R3] ;  /* 0x00000000030a7984 */ /* 0x000e240000000800 */
        /* <DEDUP_REMOVED lines=9> */
[----:B------:R0:W-:Y:S01]  /*03c0*/  STS [R3], R6 ;  /* 0x0000000603007388 */ /* 0x0001e20000000800 */
[----:B------:R-:W-:Y:S05]  /*03d0*/  @P0 EXIT ;  /* 0x000000000000094d */ /* 0x000fea0003800000 */
[----:B------:R-:W1:Y:S01]  /*03e0*/  S2UR UR5, SR_CgaCtaId ;  /* 0x00000000000579c3 */ /* 0x000e620000008800 */
[----:B------:R-:W-:-:S07]  /*03f0*/  UMOV UR4, 0x400 ;  /* 0x0000040000047882 */ /* 0x000fce0000000000 */
[----:B0-----:R-:W0:Y:S01]  /*0400*/  LDC.64 R2, c[0x0][0x388] ;  /* 0x0000e200ff027b82 */ /* 0x001e220000000a00 */
[----:B-1----:R-:W-:Y:S01]  /*0410*/  ULEA UR4, UR5, UR4, 0x18 ;  /* 0x0000000405047291 */ /* 0x002fe2000f8ec0ff */
[----:B0-----:R-:W-:-:S08]  /*0420*/  IMAD.WIDE.U32 R2, R0, 0x4, R2 ;  /* 0x0000000400027825 */ /* 0x001fd000078e0002 */
[----:B------:R-:W0:Y:S04]  /*0430*/  LDS R5, [UR4] ;  /* 0x00000004ff057984 */ /* 0x000e280008000800 */
[----:B0-----:R-:W-:Y:S01]  /*0440*/  STG.E desc[UR6][R2.64], R5 ;  /* 0x0000000502007986 */ /* 0x001fe2000c101906 */
[----:B------:R-:W-:Y:S05]  /*0450*/  EXIT ;  /* 0x000000000000794d */ /* 0x000fea0003800000 */
.L_x_2:
[----:B------:R-:W-:-:S00]  /*0460*/  BRA `(.L_x_2) ;  /* 0xfffffffc00fc7947 */ /* 0x000fc0000383ffff */
[----:B------:R-:W-:-:S00]  /*0470*/  NOP ;  /* 0x0000000000007918 */ /* 0x000fc00000000000 */
        /* <DEDUP_REMOVED lines=8> */
.L_x_3:


//--------------------- .nv.shared._Z8reduce_0PfS_ --------------------------
	.section	.nv.shared._Z8reduce_0PfS_,"aw",@nobits
	.sectionflags	@""
	.align	4
.nv.shared._Z8reduce_0PfS_:
	.zero		2048


//--------------------- .nv.shared.reserved.0     --------------------------
	.section	.nv.shared.reserved.0,"aw",@nobits
	.weak		__nv_reservedSMEM_offset_0_alias
	.size		__nv_reservedSMEM_offset_0_alias, 0, 64
	.other		__nv_reservedSMEM_offset_0_alias,@"STO_CUDA_RESERVED_SHARED STV_DEFAULT"
__nv_reservedSMEM_offset_0_alias:
	.zero		0
	.zero		64


//--------------------- .nv.constant0._Z8reduce_0PfS_ --------------------------
	.section	.nv.constant0._Z8reduce_0PfS_,"a",@progbits
	.sectionflags	@""
	.align	4
.nv.constant0._Z8reduce_0PfS_:
	.zero		912


//--------------------- SYMBOLS --------------------------

	.type		.nv.reservedSmem.offset0,@object
	.size		.nv.reservedSmem.offset0,0x4
	.type		.nv.reservedSmem.cap,@object
	.size		.nv.reservedSmem.cap,0x4
